	.headerflags	@"EF_CUDA_TEXMODE_UNIFIED EF_CUDA_64BIT_ADDRESS EF_CUDA_ACCELERATORS EF_CUDA_SM90 EF_CUDA_VIRTUAL_SM(EF_CUDA_SM90)"
	.elftype	@"ET_EXEC"


//--------------------- .nv.info                  --------------------------
	.section	.nv.info,"",@"SHT_CUDA_INFO"
	.align	4


	//----- nvinfo : EIATTR_REGCOUNT
	.align		4
        /*0000*/ 	.byte	0x04, 0x2f
        /*0002*/ 	.short	(.L_3 - .L_2)
	.align		4
.L_2:
        /*0004*/ 	.word	index@(triton_poi_fused__native_batch_norm_legit_no_training_relu_47)
        /*0008*/ 	.word	0x00000022


	//----- nvinfo : EIATTR_MIN_STACK_SIZE
	.align		4
.L_3:
        /*000c*/ 	.byte	0x04, 0x12
        /*000e*/ 	.short	(.L_5 - .L_4)
	.align		4
.L_4:
        /*0010*/ 	.word	index@(triton_poi_fused__native_batch_norm_legit_no_training_relu_47)
        /*0014*/ 	.word	0x00000000


	//----- nvinfo : EIATTR_FRAME_SIZE
	.align		4
.L_5:
        /*0018*/ 	.byte	0x04, 0x11
        /*001a*/ 	.short	(.L_7 - .L_6)
	.align		4
.L_6:
        /*001c*/ 	.word	index@(triton_poi_fused__native_batch_norm_legit_no_training_relu_47)
        /*0020*/ 	.word	0x00000000


	//----- nvinfo : EIATTR_MIN_STACK_SIZE
	.align		4
.L_7:
        /*0024*/ 	.byte	0x04, 0x12
        /*0026*/ 	.short	(.L_9 - .L_8)
	.align		4
.L_8:
        /*0028*/ 	.word	index@(triton_poi_fused__native_batch_norm_legit_no_training_relu_47)
        /*002c*/ 	.word	0x00000000
.L_9:


//--------------------- .nv.info.triton_poi_fused__native_batch_norm_legit_no_training_relu_47 --------------------------
	.section	.nv.info.triton_poi_fused__native_batch_norm_legit_no_training_relu_47,"",@"SHT_CUDA_INFO"
	.sectionflags	@""
	.align	4


	//----- nvinfo : EIATTR_CUDA_API_VERSION
	.align		4
        /*0000*/ 	.byte	0x04, 0x37
        /*0002*/ 	.short	(.L_11 - .L_10)
.L_10:
        /*0004*/ 	.word	0x0000007c


	//----- nvinfo : EIATTR_KPARAM_INFO
	.align		4
.L_11:
        /*0008*/ 	.byte	0x04, 0x17
        /*000a*/ 	.short	(.L_13 - .L_12)
.L_12:
        /*000c*/ 	.word	0x00000000
        /*0010*/ 	.short	0x0007
        /*0012*/ 	.short	0x0034
        /*0014*/ 	.byte	0x00, 0xf0, 0x11, 0x00


	//----- nvinfo : EIATTR_KPARAM_INFO
	.align		4
.L_13:
        /*0018*/ 	.byte	0x04, 0x17
        /*001a*/ 	.short	(.L_15 - .L_14)
.L_14:
        /*001c*/ 	.word	0x00000000
        /*0020*/ 	.short	0x0006
        /*0022*/ 	.short	0x0030
        /*0024*/ 	.byte	0x00, 0xf0, 0x11, 0x00


	//----- nvinfo : EIATTR_KPARAM_INFO
	.align		4
.L_15:
        /*0028*/ 	.byte	0x04, 0x17
        /*002a*/ 	.short	(.L_17 - .L_16)
.L_16:
        /*002c*/ 	.word	0x00000000
        /*0030*/ 	.short	0x0005
        /*0032*/ 	.short	0x0028
        /*0034*/ 	.byte	0x00, 0xf4, 0x21, 0x00


	//----- nvinfo : EIATTR_KPARAM_INFO
	.align		4
.L_17:
        /*0038*/ 	.byte	0x04, 0x17
        /*003a*/ 	.short	(.L_19 - .L_18)
.L_18:
        /*003c*/ 	.word	0x00000000
        /*0040*/ 	.short	0x0004
        /*0042*/ 	.short	0x0020
        /*0044*/ 	.byte	0x00, 0xf4, 0x21, 0x00


	//----- nvinfo : EIATTR_KPARAM_INFO
	.align		4
.L_19:
        /*0048*/ 	.byte	0x04, 0x17
        /*004a*/ 	.short	(.L_21 - .L_20)
.L_20:
        /*004c*/ 	.word	0x00000000
        /*0050*/ 	.short	0x0003
        /*0052*/ 	.short	0x0018
        /*0054*/ 	.byte	0x00, 0xf4, 0x21, 0x00


	//----- nvinfo : EIATTR_KPARAM_INFO
	.align		4
.L_21:
        /*0058*/ 	.byte	0x04, 0x17
        /*005a*/ 	.short	(.L_23 - .L_22)
.L_22:
        /*005c*/ 	.word	0x00000000
        /*0060*/ 	.short	0x0002
        /*0062*/ 	.short	0x0010
        /*0064*/ 	.byte	0x00, 0xf4, 0x21, 0x00


	//----- nvinfo : EIATTR_KPARAM_INFO
	.align		4
.L_23:
        /*0068*/ 	.byte	0x04, 0x17
        /*006a*/ 	.short	(.L_25 - .L_24)
.L_24:
        /*006c*/ 	.word	0x00000000
        /*0070*/ 	.short	0x0001
        /*0072*/ 	.short	0x0008
        /*0074*/ 	.byte	0x00, 0xf4, 0x21, 0x00


	//----- nvinfo : EIATTR_KPARAM_INFO
	.align		4
.L_25:
        /*0078*/ 	.byte	0x04, 0x17
        /*007a*/ 	.short	(.L_27 - .L_26)
.L_26:
        /*007c*/ 	.word	0x00000000
        /*0080*/ 	.short	0x0000
        /*0082*/ 	.short	0x0000
        /*0084*/ 	.byte	0x00, 0xf4, 0x21, 0x00


	//----- nvinfo : EIATTR_SPARSE_MMA_MASK
	.align		4
.L_27:
        /*0088*/ 	.byte	0x03, 0x50
        /*008a*/ 	.short	0x0000


	//----- nvinfo : EIATTR_MAXREG_COUNT
	.align		4
        /*008c*/ 	.byte	0x03, 0x1b
        /*008e*/ 	.short	0x00ff


	//----- nvinfo : EIATTR_EXIT_INSTR_OFFSETS
	.align		4
        /*0090*/ 	.byte	0x04, 0x1c
        /*0092*/ 	.short	(.L_29 - .L_28)


	//   ....[0]....
.L_28:
        /*0094*/ 	.word	0x00001260


	//   ....[1]....
        /*0098*/ 	.word	0x00001330


	//----- nvinfo : EIATTR_REQNTID
	.align		4
.L_29:
        /*009c*/ 	.byte	0x04, 0x10
        /*009e*/ 	.short	(.L_31 - .L_30)
.L_30:
        /*00a0*/ 	.word	0x00000100
        /*00a4*/ 	.word	0x00000001
        /*00a8*/ 	.word	0x00000001


	//----- nvinfo : EIATTR_CBANK_PARAM_SIZE
	.align		4
.L_31:
        /*00ac*/ 	.byte	0x03, 0x19
        /*00ae*/ 	.short	0x0038


	//----- nvinfo : EIATTR_PARAM_CBANK
	.align		4
        /*00b0*/ 	.byte	0x04, 0x0a
        /*00b2*/ 	.short	(.L_33 - .L_32)
	.align		4
.L_32:
        /*00b4*/ 	.word	index@(.nv.constant0.triton_poi_fused__native_batch_norm_legit_no_training_relu_47)
        /*00b8*/ 	.short	0x0210
        /*00ba*/ 	.short	0x0038


	//----- nvinfo : EIATTR_SW_WAR
	.align		4
.L_33:
        /*00bc*/ 	.byte	0x04, 0x36
        /*00be*/ 	.short	(.L_35 - .L_34)
.L_34:
        /*00c0*/ 	.word	0x00000008
.L_35:


//--------------------- .nv.callgraph             --------------------------
	.section	.nv.callgraph,"",@"SHT_CUDA_CALLGRAPH"
	.align	4
	.sectionentsize	8
	.align		4
        /*0000*/ 	.word	0x00000000
	.align		4
        /*0004*/ 	.word	0xffffffff
	.align		4
        /*0008*/ 	.word	0x00000000
	.align		4
        /*000c*/ 	.word	0xfffffffe
	.align		4
        /*0010*/ 	.word	0x00000000
	.align		4
        /*0014*/ 	.word	0xfffffffd
	.align		4
        /*0018*/ 	.word	0x00000000
	.align		4
        /*001c*/ 	.word	0xfffffffc


//--------------------- .nv.constant4             --------------------------
	.section	.nv.constant4,"a",@progbits
	.align	8
	.align		8
.nv.constant4:
        /*0000*/ 	.dword	_$_str
	.align		8
        /*0008*/ 	.dword	_$_str_$_2


//--------------------- .text.triton_poi_fused__native_batch_norm_legit_no_training_relu_47 --------------------------
	.section	.text.triton_poi_fused__native_batch_norm_legit_no_training_relu_47,"ax",@progbits
	.sectionflags	@"SHF_BARRIERS=1"
	.align	128
        .global         triton_poi_fused__native_batch_norm_legit_no_training_relu_47
        .type           triton_poi_fused__native_batch_norm_legit_no_training_relu_47,@function
        .size           triton_poi_fused__native_batch_norm_legit_no_training_relu_47,(.L_x_1 - triton_poi_fused__native_batch_norm_legit_no_training_relu_47)
        .other          triton_poi_fused__native_batch_norm_legit_no_training_relu_47,@"STO_CUDA_ENTRY STV_DEFAULT"
triton_poi_fused__native_batch_norm_legit_no_training_relu_47:
.text.triton_poi_fused__native_batch_norm_legit_no_training_relu_47:
[----:B------:R-:W0:Y:S01]  /*0000*/  LDC R1, c[0x0][0x28] ;  /* 0x00000a00ff017b82 */ /* 0x000e220000000800 */
[----:B------:R-:W1:Y:S07]  /*0010*/  S2R R3, SR_CTAID.Y ;  /* 0x0000000000037919 */ /* 0x000e6e0000002600 */
[----:B------:R-:W2:Y:S01]  /*0020*/  LDC.64 R30, c[0x0][0x210] ;  /* 0x00008400ff1e7b82 */ /* 0x000ea20000000a00 */
[----:B------:R-:W-:Y:S02]  /*0030*/  CS2R R6, SRZ ;  /* 0x0000000000067805 */ /* 0x000fe4000001ff00 */
[----:B------:R-:W-:Y:S01]  /*0040*/  CS2R R8, SRZ ;  /* 0x0000000000087805 */ /* 0x000fe2000001ff00 */
[----:B------:R-:W3:Y:S01]  /*0050*/  S2R R14, SR_TID.X ;  /* 0x00000000000e7919 */ /* 0x000ee20000002100 */
[----:B------:R-:W-:Y:S01]  /*0060*/  CS2R R10, SRZ ;  /* 0x00000000000a7805 */ /* 0x000fe2000001ff00 */
[----:B------:R-:W-:Y:S01]  /*0070*/  ULDC.64 UR6, c[0x0][0x208] ;  /* 0x0000820000067ab9 */ /* 0x000fe20000000a00 */
[----:B------:R-:W4:Y:S01]  /*0080*/  S2R R21, SR_CTAID.X ;  /* 0x0000000000157919 */ /* 0x000f220000002500 */
[----:B------:R-:W5:Y:S01]  /*0090*/  LDC.64 R28, c[0x0][0x218] ;  /* 0x00008600ff1c7b82 */ /* 0x000f620000000a00 */
[----:B-1----:R-:W-:-:S02]  /*00a0*/  IMAD.SHL.U32 R3, R3, 0x10, RZ ;  /* 0x0000001003037824 */ /* 0x002fc400078e00ff */
[----:B---3--:R-:W-:Y:S01]  /*00b0*/  IMAD.SHL.U32 R0, R14, 0x4, RZ ;  /* 0x000000040e007824 */ /* 0x008fe200078e00ff */
[----:B------:R-:W-:-:S04]  /*00c0*/  SHF.R.U32.HI R24, RZ, 0x2, R14 ;  /* 0x00000002ff187819 */ /* 0x000fc8000001160e */
[----:B------:R-:W-:Y:S02]  /*00d0*/  LOP3.LUT R2, R3, 0xc, R0, 0xf8, !PT ;  /* 0x0000000c03027812 */ /* 0x000fe400078ef800 */
[----:B------:R-:W-:Y:S02]  /*00e0*/  SGXT.U32 R24, R24, 0x6 ;  /* 0x000000061818781a */ /* 0x000fe40000000000 */
[C---:B------:R-:W-:Y:S01]  /*00f0*/  ISETP.GE.AND P0, PT, R2.reuse, 0x500, PT ;  /* 0x000005000200780c */ /* 0x040fe20003f06270 */
[----:B------:R-:W-:Y:S01]  /*0100*/  IMAD.HI R4, R2, 0x66666667, RZ ;  /* 0x6666666702047827 */ /* 0x000fe200078e02ff */
[----:B----4-:R-:W-:-:S04]  /*0110*/  PRMT R12, R24, 0x6540, R21 ;  /* 0x00006540180c7816 */ /* 0x010fc80000000015 */
[----:B------:R-:W-:Y:S02]  /*0120*/  SHF.R.U32.HI R5, RZ, 0x1f, R4 ;  /* 0x0000001fff057819 */ /* 0x000fe40000011604 */
[----:B------:R-:W-:Y:S02]  /*0130*/  LOP3.LUT R13, R12, 0x80, RZ, 0xfc, !PT ;  /* 0x000000800c0d7812 */ /* 0x000fe400078efcff */
[----:B------:R-:W-:Y:S02]  /*0140*/  LEA.HI.SX32 R5, R4, R5, 0x19 ;  /* 0x0000000504057211 */ /* 0x000fe400078fcaff */
[C---:B------:R-:W-:Y:S02]  /*0150*/  LOP3.LUT R4, R12.reuse, 0x40, RZ, 0xfc, !PT ;  /* 0x000000400c047812 */ /* 0x040fe400078efcff */
[----:B------:R-:W-:Y:S01]  /*0160*/  ISETP.LT.AND P1, PT, R12, 0xc4, !P0 ;  /* 0x000000c40c00780c */ /* 0x000fe20004721270 */
[----:B------:R-:W-:Y:S01]  /*0170*/  IMAD R2, R5, -0x140, R2 ;  /* 0xfffffec005027824 */ /* 0x000fe200078e0202 */
[----:B------:R-:W-:-:S02]  /*0180*/  ISETP.LT.AND P2, PT, R4, 0xc4, !P0 ;  /* 0x000000c40400780c */ /* 0x000fc40004741270 */
[----:B------:R-:W-:Y:S01]  /*0190*/  ISETP.LT.AND P3, PT, R13, 0xc4, !P0 ;  /* 0x000000c40d00780c */ /* 0x000fe20004761270 */
[----:B------:R-:W-:Y:S01]  /*01a0*/  IMAD R23, R5, 0xf500, R2 ;  /* 0x0000f50005177824 */ /* 0x000fe200078e0202 */
[----:B------:R-:W-:Y:S02]  /*01b0*/  SHF.R.U32.HI R20, RZ, 0x6, R14 ;  /* 0x00000006ff147819 */ /* 0x000fe4000001160e */
[----:B------:R-:W-:Y:S01]  /*01c0*/  CS2R R4, SRZ ;  /* 0x0000000000047805 */ /* 0x000fe2000001ff00 */
[C---:B------:R-:W-:Y:S01]  /*01d0*/  IMAD R23, R12.reuse, 0x140, R23 ;  /* 0x000001400c177824 */ /* 0x040fe200078e0217 */
[----:B------:R-:W-:-:S03]  /*01e0*/  LOP3.LUT R12, R12, 0xc0, RZ, 0xfc, !PT ;  /* 0x000000c00c0c7812 */ /* 0x000fc600078efcff */
[C---:B------:R-:W-:Y:S01]  /*01f0*/  VIADD R19, R23.reuse, 0x5000 ;  /* 0x0000500017137836 */ /* 0x040fe20000000000 */
[----:B------:R-:W-:Y:S01]  /*0200*/  ISETP.LT.AND P4, PT, R12, 0xc4, !P0 ;  /* 0x000000c40c00780c */ /* 0x000fe20004781270 */
[C---:B------:R-:W-:Y:S01]  /*0210*/  VIADD R25, R23.reuse, 0xa000 ;  /* 0x0000a00017197836 */ /* 0x040fe20000000000 */
[----:B------:R-:W-:Y:S01]  /*0220*/  CS2R R12, SRZ ;  /* 0x00000000000c7805 */ /* 0x000fe2000001ff00 */
[C-C-:B--2---:R-:W-:Y:S01]  /*0230*/  IMAD.WIDE R16, R23.reuse, 0x4, R30.reuse ;  /* 0x0000000417107825 */ /* 0x144fe200078e021e */
[----:B------:R-:W-:Y:S02]  /*0240*/  CS2R R14, SRZ ;  /* 0x00000000000e7805 */ /* 0x000fe4000001ff00 */
[----:B------:R-:W-:Y:S01]  /*0250*/  SGXT.U32 R20, R20, 0x2 ;  /* 0x000000021414781a */ /* 0x000fe20000000000 */
[----:B------:R-:W-:Y:S01]  /*0260*/  VIADD R27, R23, 0xf000 ;  /* 0x0000f000171b7836 */ /* 0x000fe20000000000 */
[----:B------:R-:W-:Y:S01]  /*0270*/  LOP3.LUT R0, R0, 0xfc, RZ, 0xc0, !PT ;  /* 0x000000fc00007812 */ /* 0x000fe200078ec0ff */
[--C-:B------:R-:W-:Y:S01]  /*0280*/  IMAD.WIDE R18, R19, 0x4, R30.reuse ;  /* 0x0000000413127825 */ /* 0x100fe200078e021e */
[----:B------:R1:W2:Y:S03]  /*0290*/  @P1 LDG.E.EL.128 R4, desc[UR6][R16.64] ;  /* 0x0000000610041981 */ /* 0x0002a6000c2e1d00 */
[----:B------:R-:W-:Y:S01]  /*02a0*/  IMAD.WIDE R22, R25, 0x4, R30 ;  /* 0x0000000419167825 */ /* 0x000fe200078e021e */
[----:B------:R3:W4:Y:S01]  /*02b0*/  @P2 LDG.E.EL.128 R8, desc[UR6][R18.64] ;  /* 0x0000000612082981 */ /* 0x000722000c2e1d00 */
[----:B------:R-:W-:-:S02]  /*02c0*/  LOP3.LUT R3, R20, R3, RZ, 0xfc, !PT ;  /* 0x0000000314037212 */ /* 0x000fc400078efcff */
[----:B------:R-:W-:Y:S01]  /*02d0*/  PRMT R0, R0, 0x6540, R21 ;  /* 0x0000654000007816 */ /* 0x000fe20000000015 */
[----:B------:R5:W2:Y:S01]  /*02e0*/  @P3 LDG.E.EL.128 R12, desc[UR6][R22.64] ;  /* 0x00000006160c3981 */ /* 0x000aa2000c2e1d00 */
[----:B------:R-:W-:Y:S02]  /*02f0*/  CS2R R20, SRZ ;  /* 0x0000000000147805 */ /* 0x000fe4000001ff00 */
[----:B-1----:R-:W-:Y:S01]  /*0300*/  CS2R R16, SRZ ;  /* 0x0000000000107805 */ /* 0x002fe2000001ff00 */
[----:B------:R-:W-:Y:S02]  /*0310*/  IMAD.WIDE R30, R27, 0x4, R30 ;  /* 0x000000041b1e7825 */ /* 0x000fe400078e021e */
[----:B------:R-:W1:Y:S01]  /*0320*/  LDC.64 R26, c[0x0][0x220] ;  /* 0x00008800ff1a7b82 */ /* 0x000e620000000a00 */
[----:B---3--:R-:W-:Y:S01]  /*0330*/  CS2R R18, SRZ ;  /* 0x0000000000127805 */ /* 0x008fe2000001ff00 */
[----:B-----5:R-:W-:Y:S01]  /*0340*/  IMAD.WIDE R28, R2, 0x4, R28 ;  /* 0x00000004021c7825 */ /* 0x020fe200078e021c */
[----:B0-----:R-:W-:-:S04]  /*0350*/  CS2R R22, SRZ ;  /* 0x0000000000167805 */ /* 0x001fc8000001ff00 */
[----:B------:R-:W3:Y:S04]  /*0360*/  @P4 LDG.E.EL.128 R16, desc[UR6][R30.64] ;  /* 0x000000061e104981 */ /* 0x000ee8000c2e1d00 */
[----:B------:R-:W2:Y:S01]  /*0370*/  @!P0 LDG.E.EL.128 R20, desc[UR6][R28.64] ;  /* 0x000000061c148981 */ /* 0x000ea2000c2e1d00 */
[----:B-1----:R-:W-:-:S04]  /*0380*/  IMAD.WIDE R26, R2, 0x4, R26 ;  /* 0x00000004021a7825 */ /* 0x002fc800078e021a */
[C---:B--2---:R-:W-:Y:S01]  /*0390*/  FADD R4, -R20.reuse, R4 ;  /* 0x0000000414047221 */ /* 0x044fe20000000100 */
[C---:B----4-:R-:W-:Y:S01]  /*03a0*/  FADD R25, -R20.reuse, R8 ;  /* 0x0000000814197221 */ /* 0x050fe20000000100 */
[C---:B------:R-:W-:Y:S01]  /*03b0*/  FADD R12, -R20.reuse, R12 ;  /* 0x0000000c140c7221 */ /* 0x040fe20000000100 */
[----:B---3--:R-:W-:Y:S01]  /*03c0*/  FADD R16, -R20, R16 ;  /* 0x0000001014107221 */ /* 0x008fe20000000100 */
[C---:B------:R-:W-:Y:S01]  /*03d0*/  FADD R5, -R21.reuse, R5 ;  /* 0x0000000515057221 */ /* 0x040fe20000000100 */
[C---:B------:R-:W-:Y:S01]  /*03e0*/  FADD R20, -R21.reuse, R9 ;  /* 0x0000000915147221 */ /* 0x040fe20000000100 */
[C---:B------:R-:W-:Y:S01]  /*03f0*/  FADD R13, -R21.reuse, R13 ;  /* 0x0000000d150d7221 */ /* 0x040fe20000000100 */
[----:B------:R-:W-:Y:S01]  /*0400*/  FADD R17, -R21, R17 ;  /* 0x0000001115117221 */ /* 0x000fe20000000100 */
[C---:B------:R-:W-:Y:S01]  /*0410*/  FADD R6, -R22.reuse, R6 ;  /* 0x0000000616067221 */ /* 0x040fe20000000100 */
[C---:B------:R-:W-:Y:S01]  /*0420*/  FADD R21, -R22.reuse, R10 ;  /* 0x0000000a16157221 */ /* 0x040fe20000000100 */
[C---:B------:R-:W-:Y:S01]  /*0430*/  FADD R14, -R22.reuse, R14 ;  /* 0x0000000e160e7221 */ /* 0x040fe20000000100 */
[----:B------:R-:W-:Y:S01]  /*0440*/  FADD R18, -R22, R18 ;  /* 0x0000001216127221 */ /* 0x000fe20000000100 */
[----:B------:R-:W-:Y:S01]  /*0450*/  FADD R22, -R23, R11 ;  /* 0x0000000b17167221 */ /* 0x000fe20000000100 */
[----:B------:R-:W-:-:S02]  /*0460*/  CS2R R8, SRZ ;  /* 0x0000000000087805 */ /* 0x000fc4000001ff00 */
[----:B------:R-:W-:-:S06]  /*0470*/  CS2R R10, SRZ ;  /* 0x00000000000a7805 */ /* 0x000fcc000001ff00 */
[----:B------:R-:W2:Y:S01]  /*0480*/  @!P0 LDG.E.EL.128 R8, desc[UR6][R26.64] ;  /* 0x000000061a088981 */ /* 0x000ea2000c2e1d00 */
[C---:B------:R-:W-:Y:S01]  /*0490*/  FADD R7, -R23.reuse, R7 ;  /* 0x0000000717077221 */ /* 0x040fe20000000100 */
[C---:B------:R-:W-:Y:S01]  /*04a0*/  FADD R29, -R23.reuse, R15 ;  /* 0x0000000f171d7221 */ /* 0x040fe20000000100 */
[----:B------:R-:W-:Y:S01]  /*04b0*/  FADD R19, -R23, R19 ;  /* 0x0000001317137221 */ /* 0x000fe20000000100 */
[----:B--2---:R-:W-:Y:S01]  /*04c0*/  FADD R8, R8, 0.0010000000474974513054 ;  /* 0x3a83126f08087421 */ /* 0x004fe20000000000 */
[----:B------:R-:W-:-:S03]  /*04d0*/  FADD R23, R9, 0.0010000000474974513054 ;  /* 0x3a83126f09177421 */ /* 0x000fc60000000000 */
[----:B------:R-:W0:Y:S01]  /*04e0*/  MUFU.SQRT R15, R8 ;  /* 0x00000008000f7308 */ /* 0x000e220000002000 */
[----:B------:R-:W-:-:S07]  /*04f0*/  FADD R11, R11, 0.0010000000474974513054 ;  /* 0x3a83126f0b0b7421 */ /* 0x000fce0000000000 */
[----:B------:R-:W1:Y:S01]  /*0500*/  MUFU.SQRT R23, R23 ;  /* 0x0000001700177308 */ /* 0x000e620000002000 */
[----:B------:R-:W-:Y:S01]  /*0510*/  FADD R10, R10, 0.0010000000474974513054 ;  /* 0x3a83126f0a0a7421 */ /* 0x000fe20000000000 */
[----:B0-----:R-:W-:-:S06]  /*0520*/  FSETP.GT.AND P6, PT, R15, 8.50705917302346158658e+37, PT ;  /* 0x7e8000000f00780b */ /* 0x001fcc0003fc4000 */
[----:B------:R-:W0:Y:S01]  /*0530*/  MUFU.SQRT R11, R11 ;  /* 0x0000000b000b7308 */ /* 0x000e220000002000 */
[----:B------:R-:W-:Y:S01]  /*0540*/  FSETP.GEU.AND P1, PT, R15, 1.175494350822287508e-38, PT ;  /* 0x008000000f00780b */ /* 0x000fe20003f2e000 */
[----:B------:R-:W-:-:S06]  /*0550*/  IMAD.MOV.U32 R8, RZ, RZ, 0x3e800000 ;  /* 0x3e800000ff087424 */ /* 0x000fcc00078e00ff */
[----:B------:R-:W2:Y:S01]  /*0560*/  MUFU.SQRT R9, R10 ;  /* 0x0000000a00097308 */ /* 0x000ea20000002000 */
[C---:B-1----:R-:W-:Y:S02]  /*0570*/  FSETP.GT.AND P2, PT, R23.reuse, 8.50705917302346158658e+37, PT ;  /* 0x7e8000001700780b */ /* 0x042fe40003f44000 */
[----:B------:R-:W-:Y:S01]  /*0580*/  FSETP.GEU.AND P3, PT, R23, 1.175494350822287508e-38, PT ;  /* 0x008000001700780b */ /* 0x000fe20003f6e000 */
[----:B------:R-:W-:Y:S01]  /*0590*/  @P6 FMUL R15, R15, 0.25 ;  /* 0x3e8000000f0f6820 */ /* 0x000fe20000400000 */
[----:B------:R-:W-:Y:S02]  /*05a0*/  FSEL R27, R8, 1, P6 ;  /* 0x3f800000081b7808 */ /* 0x000fe40003000000 */
[----:B0-----:R-:W-:Y:S01]  /*05b0*/  FSETP.GT.AND P6, PT, R11, 8.50705917302346158658e+37, PT ;  /* 0x7e8000000b00780b */ /* 0x001fe20003fc4000 */
[----:B------:R-:W-:Y:S02]  /*05c0*/  @!P1 FMUL R15, R15, 16777216 ;  /* 0x4b8000000f0f9820 */ /* 0x000fe40000400000 */
[----:B------:R-:W-:Y:S01]  /*05d0*/  @!P1 FMUL R27, R27, 16777216 ;  /* 0x4b8000001b1b9820 */ /* 0x000fe20000400000 */
[----:B------:R-:W-:-:S03]  /*05e0*/  FSETP.GEU.AND P1, PT, R11, 1.175494350822287508e-38, PT ;  /* 0x008000000b00780b */ /* 0x000fc60003f2e000 */
[----:B------:R-:W-:Y:S01]  /*05f0*/  @P2 FMUL R23, R23, 0.25 ;  /* 0x3e80000017172820 */ /* 0x000fe20000400000 */
[C---:B--2---:R-:W-:Y:S01]  /*0600*/  FSETP.GT.AND P4, PT, R9.reuse, 8.50705917302346158658e+37, PT ;  /* 0x7e8000000900780b */ /* 0x044fe20003f84000 */
[----:B------:R-:W0:Y:S01]  /*0610*/  MUFU.RCP R28, R15 ;  /* 0x0000000f001c7308 */ /* 0x000e220000001000 */
[----:B------:R-:W-:Y:S01]  /*0620*/  FSETP.GEU.AND P5, PT, R9, 1.175494350822287508e-38, PT ;  /* 0x008000000900780b */ /* 0x000fe20003fae000 */
[----:B------:R-:W-:Y:S02]  /*0630*/  @!P3 FMUL R23, R23, 16777216 ;  /* 0x4b8000001717b820 */ /* 0x000fe40000400000 */
[----:B------:R-:W-:-:S04]  /*0640*/  @P6 FMUL R11, R11, 0.25 ;  /* 0x3e8000000b0b6820 */ /* 0x000fc80000400000 */
[----:B------:R-:W1:Y:S01]  /*0650*/  MUFU.RCP R23, R23 ;  /* 0x0000001700177308 */ /* 0x000e620000001000 */
[----:B------:R-:W-:-:S03]  /*0660*/  @!P1 FMUL R11, R11, 16777216 ;  /* 0x4b8000000b0b9820 */ /* 0x000fc60000400000 */
[----:B------:R-:W-:Y:S01]  /*0670*/  @P4 FMUL R9, R9, 0.25 ;  /* 0x3e80000009094820 */ /* 0x000fe20000400000 */
[----:B------:R-:W-:-:S03]  /*0680*/  FSEL R10, R8, 1, P2 ;  /* 0x3f800000080a7808 */ /* 0x000fc60001000000 */
[----:B------:R-:W-:Y:S01]  /*0690*/  @!P5 FMUL R9, R9, 16777216 ;  /* 0x4b8000000909d820 */ /* 0x000fe20000400000 */
[----:B0-----:R-:W-:Y:S01]  /*06a0*/  FMUL R28, R28, R27 ;  /* 0x0000001b1c1c7220 */ /* 0x001fe20000400000 */
[----:B------:R-:W-:Y:S01]  /*06b0*/  @!P3 FMUL R10, R10, 16777216 ;  /* 0x4b8000000a0ab820 */ /* 0x000fe20000400000 */
[----:B------:R-:W0:Y:S01]  /*06c0*/  LDC.64 R26, c[0x0][0x228] ;  /* 0x00008a00ff1a7b82 */ /* 0x000e220000000a00 */
[----:B------:R-:W2:Y:S02]  /*06d0*/  MUFU.RCP R11, R11 ;  /* 0x0000000b000b7308 */ /* 0x000ea40000001000 */
[----:B-1----:R-:W-:Y:S01]  /*06e0*/  FMUL R15, R23, R10 ;  /* 0x0000000a170f7220 */ /* 0x002fe20000400000 */
[----:B------:R-:W-:-:S05]  /*06f0*/  FSEL R10, R8, 1, P4 ;  /* 0x3f800000080a7808 */ /* 0x000fca0002000000 */
[----:B------:R-:W1:Y:S01]  /*0700*/  MUFU.RCP R9, R9 ;  /* 0x0000000900097308 */ /* 0x000e620000001000 */
[----:B------:R-:W-:Y:S01]  /*0710*/  FSEL R8, R8, 1, P6 ;  /* 0x3f80000008087808 */ /* 0x000fe20003000000 */
[----:B------:R-:W-:-:S04]  /*0720*/  @!P5 FMUL R10, R10, 16777216 ;  /* 0x4b8000000a0ad820 */ /* 0x000fc80000400000 */
[----:B------:R-:W-:-:S04]  /*0730*/  @!P1 FMUL R8, R8, 16777216 ;  /* 0x4b80000008089820 */ /* 0x000fc80000400000 */
[----:B--2---:R-:W-:Y:S01]  /*0740*/  FMUL R30, R11, R8 ;  /* 0x000000080b1e7220 */ /* 0x004fe20000400000 */
[C---:B------:R-:W-:Y:S01]  /*0750*/  FMUL R16, R28.reuse, R16 ;  /* 0x000000101c107220 */ /* 0x040fe20000400000 */
[----:B------:R-:W-:Y:S01]  /*0760*/  FMUL R25, R28, R25 ;  /* 0x000000191c197220 */ /* 0x000fe20000400000 */
[----:B-1----:R-:W-:Y:S01]  /*0770*/  FMUL R23, R9, R10 ;  /* 0x0000000a09177220 */ /* 0x002fe20000400000 */
[C---:B------:R-:W-:Y:S01]  /*0780*/  FMUL R9, R30.reuse, R19 ;  /* 0x000000131e097220 */ /* 0x040fe20000400000 */
[C---:B------:R-:W-:Y:S01]  /*0790*/  FMUL R10, R30.reuse, R29 ;  /* 0x0000001d1e0a7220 */ /* 0x040fe20000400000 */
[C---:B------:R-:W-:Y:S01]  /*07a0*/  FMUL R8, R30.reuse, R22 ;  /* 0x000000161e087220 */ /* 0x040fe20000400000 */
[----:B------:R-:W-:Y:S01]  /*07b0*/  FMUL R11, R30, R7 ;  /* 0x000000071e0b7220 */ /* 0x000fe20000400000 */
[C---:B------:R-:W-:Y:S01]  /*07c0*/  FMUL R30, R28.reuse, R12 ;  /* 0x0000000c1c1e7220 */ /* 0x040fe20000400000 */
[----:B------:R-:W-:Y:S01]  /*07d0*/  FMUL R22, R23, R6 ;  /* 0x0000000617167220 */ /* 0x000fe20000400000 */
[----:B------:R-:W-:Y:S01]  /*07e0*/  FMUL R29, R15, R5 ;  /* 0x000000050f1d7220 */ /* 0x000fe20000400000 */
[----:B------:R-:W-:Y:S01]  /*07f0*/  FMUL R28, R28, R4 ;  /* 0x000000041c1c7220 */ /* 0x000fe20000400000 */
[----:B------:R-:W-:-:S02]  /*0800*/  CS2R R4, SRZ ;  /* 0x0000000000047805 */ /* 0x000fc4000001ff00 */
[----:B------:R-:W-:Y:S01]  /*0810*/  CS2R R6, SRZ ;  /* 0x0000000000067805 */ /* 0x000fe2000001ff00 */
[----:B0-----:R-:W-:-:S05]  /*0820*/  IMAD.WIDE R26, R2, 0x4, R26 ;  /* 0x00000004021a7825 */ /* 0x001fca00078e021a */
[----:B------:R0:W2:Y:S02]  /*0830*/  @!P0 LDG.E.EL.128 R4, desc[UR6][R26.64] ;  /* 0x000000061a048981 */ /* 0x0000a4000c2e1d00 */
[----:B0-----:R-:W0:Y:S01]  /*0840*/  LDC.64 R26, c[0x0][0x230] ;  /* 0x00008c00ff1a7b82 */ /* 0x001e220000000a00 */
[C---:B------:R-:W-:Y:S01]  /*0850*/  FMUL R18, R23.reuse, R18 ;  /* 0x0000001217127220 */ /* 0x040fe20000400000 */
[C---:B------:R-:W-:Y:S01]  /*0860*/  FMUL R19, R23.reuse, R14 ;  /* 0x0000000e17137220 */ /* 0x040fe20000400000 */
[----:B------:R-:W-:Y:S01]  /*0870*/  FMUL R21, R23, R21 ;  /* 0x0000001517157220 */ /* 0x000fe20000400000 */
[C---:B------:R-:W-:Y:S01]  /*0880*/  FMUL R17, R15.reuse, R17 ;  /* 0x000000110f117220 */ /* 0x040fe20000400000 */
[C---:B------:R-:W-:Y:S01]  /*0890*/  FMUL R23, R15.reuse, R13 ;  /* 0x0000000d0f177220 */ /* 0x040fe20000400000 */
[----:B------:R-:W-:Y:S01]  /*08a0*/  FMUL R20, R15, R20 ;  /* 0x000000140f147220 */ /* 0x000fe20000400000 */
[----:B------:R-:W-:Y:S02]  /*08b0*/  CS2R R12, SRZ ;  /* 0x00000000000c7805 */ /* 0x000fe4000001ff00 */
[----:B------:R-:W-:Y:S01]  /*08c0*/  CS2R R14, SRZ ;  /* 0x00000000000e7805 */ /* 0x000fe2000001ff00 */
[----:B0-----:R-:W-:-:S05]  /*08d0*/  IMAD.WIDE R26, R2, 0x4, R26 ;  /* 0x00000004021a7825 */ /* 0x001fca00078e021a */
[----:B------:R-:W2:Y:S01]  /*08e0*/  @!P0 LDG.E.EL.128 R12, desc[UR6][R26.64] ;  /* 0x000000061a0c8981 */ /* 0x000ea2000c2e1d00 */
[----:B------:R-:W0:Y:S01]  /*08f0*/  S2R R2, SR_TID.X ;  /* 0x0000000000027919 */ /* 0x000e220000002100 */
[----:B------:R-:W1:Y:S01]  /*0900*/  S2UR UR5, SR_CgaCtaId ;  /* 0x00000000000579c3 */ /* 0x000e620000008800 */
[----:B------:R-:W-:Y:S02]  /*0910*/  UMOV UR4, 0x400 ;  /* 0x0000040000047882 */ /* 0x000fe40000000000 */
[----:B-1----:R-:W-:Y:S01]  /*0920*/  UPRMT UR4, UR5, 0x654, UR4 ;  /* 0x0000065405047896 */ /* 0x002fe20008000004 */
[-CC-:B--2---:R-:W-:Y:S01]  /*0930*/  FFMA R29, R29, R5.reuse, R13.reuse ;  /* 0x000000051d1d7223 */ /* 0x184fe2000000000d */
[-CC-:B------:R-:W-:Y:S01]  /*0940*/  FFMA R20, R20, R5.reuse, R13.reuse ;  /* 0x0000000514147223 */ /* 0x180fe2000000000d */
[-CC-:B------:R-:W-:Y:S01]  /*0950*/  FFMA R23, R23, R5.reuse, R13.reuse ;  /* 0x0000000517177223 */ /* 0x180fe2000000000d */
[----:B------:R-:W-:Y:S01]  /*0960*/  FFMA R17, R17, R5, R13 ;  /* 0x0000000511117223 */ /* 0x000fe2000000000d */
[----:B0-----:R-:W-:-:S02]  /*0970*/  IMAD.SHL.U32 R5, R2, 0x400, RZ ;  /* 0x0000040002057824 */ /* 0x001fc400078e00ff */
[-CC-:B------:R-:W-:Y:S01]  /*0980*/  FFMA R28, R28, R4.reuse, R12.reuse ;  /* 0x000000041c1c7223 */ /* 0x180fe2000000000c */
[-CC-:B------:R-:W-:Y:S02]  /*0990*/  FFMA R25, R25, R4.reuse, R12.reuse ;  /* 0x0000000419197223 */ /* 0x180fe4000000000c */
[----:B------:R-:W-:Y:S01]  /*09a0*/  LOP3.LUT R5, R5, 0xc00, RZ, 0xc0, !PT ;  /* 0x00000c0005057812 */ /* 0x000fe200078ec0ff */
[-CC-:B------:R-:W-:Y:S01]  /*09b0*/  FFMA R30, R30, R4.reuse, R12.reuse ;  /* 0x000000041e1e7223 */ /* 0x180fe2000000000c */
[----:B------:R-:W-:Y:S02]  /*09c0*/  FFMA R16, R16, R4, R12 ;  /* 0x0000000410107223 */ /* 0x000fe4000000000c */
[C---:B------:R-:W-:Y:S01]  /*09d0*/  LOP3.LUT R4, R5.reuse, 0x100, RZ, 0xfc, !PT ;  /* 0x0000010005047812 */ /* 0x040fe200078efcff */
[-CC-:B------:R-:W-:Y:S01]  /*09e0*/  FFMA R22, R22, R6.reuse, R14.reuse ;  /* 0x0000000616167223 */ /* 0x180fe2000000000e */
[----:B------:R-:W-:Y:S01]  /*09f0*/  LOP3.LUT R12, R5, 0x200, RZ, 0xfc, !PT ;  /* 0x00000200050c7812 */ /* 0x000fe200078efcff */
[-CC-:B------:R-:W-:Y:S01]  /*0a00*/  FFMA R21, R21, R6.reuse, R14.reuse ;  /* 0x0000000615157223 */ /* 0x180fe2000000000e */
[-CC-:B------:R-:W-:Y:S01]  /*0a10*/  FFMA R19, R19, R6.reuse, R14.reuse ;  /* 0x0000000613137223 */ /* 0x180fe2000000000e */
[----:B------:R-:W-:Y:S01]  /*0a20*/  FFMA R18, R18, R6, R14 ;  /* 0x0000000612127223 */ /* 0x000fe2000000000e */
[-CC-:B------:R-:W-:Y:S01]  /*0a30*/  FFMA R11, R11, R7.reuse, R15.reuse ;  /* 0x000000070b0b7223 */ /* 0x180fe2000000000f */
[-CC-:B------:R-:W-:Y:S01]  /*0a40*/  FFMA R8, R8, R7.reuse, R15.reuse ;  /* 0x0000000708087223 */ /* 0x180fe2000000000f */
[-CC-:B------:R-:W-:Y:S01]  /*0a50*/  FFMA R10, R10, R7.reuse, R15.reuse ;  /* 0x000000070a0a7223 */ /* 0x180fe2000000000f */
[----:B------:R-:W-:Y:S01]  /*0a60*/  FFMA R9, R9, R7, R15 ;  /* 0x0000000709097223 */ /* 0x000fe2000000000f */
[----:B------:R-:W-:-:S02]  /*0a70*/  LOP3.LUT R7, R5, R24, RZ, 0xfc, !PT ;  /* 0x0000001805077212 */ /* 0x000fc400078efcff */
[C---:B------:R-:W-:Y:S02]  /*0a80*/  LEA.HI R6, R5.reuse, UR4, RZ, 0x1a ;  /* 0x0000000405067c11 */ /* 0x040fe4000f8fd0ff */
[----:B------:R-:W-:Y:S02]  /*0a90*/  LOP3.LUT R5, R5, 0x300, RZ, 0xfc, !PT ;  /* 0x0000030005057812 */ /* 0x000fe400078efcff */
[----:B------:R-:W-:Y:S02]  /*0aa0*/  LEA.HI R4, R4, UR4, RZ, 0x1a ;  /* 0x0000000404047c11 */ /* 0x000fe4000f8fd0ff */
[----:B------:R-:W-:Y:S02]  /*0ab0*/  LEA.HI R12, R12, UR4, RZ, 0x1a ;  /* 0x000000040c0c7c11 */ /* 0x000fe4000f8fd0ff */
[----:B------:R-:W-:Y:S02]  /*0ac0*/  FSETP.GEU.AND P0, PT, R29, RZ, PT ;  /* 0x000000ff1d00720b */ /* 0x000fe40003f0e000 */
[----:B------:R-:W-:Y:S01]  /*0ad0*/  LEA.HI R14, R5, UR4, RZ, 0x1a ;  /* 0x00000004050e7c11 */ /* 0x000fe2000f8fd0ff */
[C---:B------:R-:W-:Y:S01]  /*0ae0*/  IMAD R5, R7.reuse, 0x4, R4 ;  /* 0x0000000407057824 */ /* 0x040fe200078e0204 */
[----:B------:R-:W-:Y:S01]  /*0af0*/  FSETP.GEU.AND P1, PT, R22, RZ, PT ;  /* 0x000000ff1600720b */ /* 0x000fe20003f2e000 */
[----:B------:R-:W-:Y:S01]  /*0b00*/  IMAD R4, R7, 0x4, R12 ;  /* 0x0000000407047824 */ /* 0x000fe200078e020c */
[----:B------:R-:W-:-:S02]  /*0b10*/  FSEL R12, R29, RZ, P0 ;  /* 0x000000ff1d0c7208 */ /* 0x000fc40000000000 */
[----:B------:R-:W-:Y:S01]  /*0b20*/  FSETP.GEU.AND P0, PT, R11, RZ, PT ;  /* 0x000000ff0b00720b */ /* 0x000fe20003f0e000 */
[C---:B------:R-:W-:Y:S01]  /*0b30*/  IMAD R6, R7.reuse, 0x4, R6 ;  /* 0x0000000407067824 */ /* 0x040fe200078e0206 */
[----:B------:R-:W-:Y:S01]  /*0b40*/  FSEL R15, R22, RZ, P1 ;  /* 0x000000ff160f7208 */ /* 0x000fe20000800000 */
[----:B------:R-:W-:Y:S01]  /*0b50*/  IMAD R7, R7, 0x4, R14 ;  /* 0x0000000407077824 */ /* 0x000fe200078e020e */
[----:B------:R-:W-:Y:S02]  /*0b60*/  FSETP.GEU.AND P1, PT, R25, RZ, PT ;  /* 0x000000ff1900720b */ /* 0x000fe40003f2e000 */
[----:B------:R-:W-:Y:S02]  /*0b70*/  FSEL R14, R11, RZ, P0 ;  /* 0x000000ff0b0e7208 */ /* 0x000fe40000000000 */
[----:B------:R-:W-:Y:S02]  /*0b80*/  FSETP.GEU.AND P0, PT, R21, RZ, PT ;  /* 0x000000ff1500720b */ /* 0x000fe40003f0e000 */
[----:B------:R-:W-:-:S02]  /*0b90*/  FSETP.GEU.AND P2, PT, R28, RZ, PT ;  /* 0x000000ff1c00720b */ /* 0x000fc40003f4e000 */
[----:B------:R-:W-:Y:S02]  /*0ba0*/  FSEL R25, R25, RZ, P1 ;  /* 0x000000ff19197208 */ /* 0x000fe40000800000 */
[----:B------:R-:W-:Y:S02]  /*0bb0*/  FSETP.GEU.AND P1, PT, R8, RZ, PT ;  /* 0x000000ff0800720b */ /* 0x000fe40003f2e000 */
[----:B------:R-:W-:Y:S02]  /*0bc0*/  FSEL R21, R21, RZ, P0 ;  /* 0x000000ff15157208 */ /* 0x000fe40000000000 */
[----:B------:R-:W-:Y:S02]  /*0bd0*/  FSETP.GEU.AND P0, PT, R30, RZ, PT ;  /* 0x000000ff1e00720b */ /* 0x000fe40003f0e000 */
[----:B------:R-:W-:Y:S02]  /*0be0*/  FSEL R13, R28, RZ, P2 ;  /* 0x000000ff1c0d7208 */ /* 0x000fe40001000000 */
[----:B------:R-:W-:-:S02]  /*0bf0*/  FSETP.GEU.AND P2, PT, R20, RZ, PT ;  /* 0x000000ff1400720b */ /* 0x000fc40003f4e000 */
[----:B------:R-:W-:Y:S02]  /*0c00*/  FSEL R8, R8, RZ, P1 ;  /* 0x000000ff08087208 */ /* 0x000fe40000800000 */
[----:B------:R-:W-:Y:S02]  /*0c10*/  FSETP.GEU.AND P1, PT, R23, RZ, PT ;  /* 0x000000ff1700720b */ /* 0x000fe40003f2e000 */
[----:B------:R-:W-:Y:S01]  /*0c20*/  FSEL R11, R30, RZ, P0 ;  /* 0x000000ff1e0b7208 */ /* 0x000fe20000000000 */
[----:B------:R-:W-:Y:S01]  /*0c30*/  STS [R6], R13 ;  /* 0x0000000d06007388 */ /* 0x000fe20000000800 */
[----:B------:R-:W-:Y:S02]  /*0c40*/  FSETP.GEU.AND P0, PT, R10, RZ, PT ;  /* 0x000000ff0a00720b */ /* 0x000fe40003f0e000 */
[----:B------:R-:W-:Y:S01]  /*0c50*/  FSEL R20, R20, RZ, P2 ;  /* 0x000000ff14147208 */ /* 0x000fe20001000000 */
[----:B------:R0:W-:Y:S01]  /*0c60*/  STS [R5+0x400], R12 ;  /* 0x0004000c05007388 */ /* 0x0001e20000000800 */
[----:B------:R-:W-:-:S03]  /*0c70*/  FSEL R10, R10, RZ, P0 ;  /* 0x000000ff0a0a7208 */ /* 0x000fc60000000000 */
[----:B------:R-:W-:Y:S01]  /*0c80*/  STS [R4+0x800], R15 ;  /* 0x0008000f04007388 */ /* 0x000fe20000000800 */
[----:B------:R-:W-:Y:S02]  /*0c90*/  FSETP.GEU.AND P2, PT, R19, RZ, PT ;  /* 0x000000ff1300720b */ /* 0x000fe40003f4e000 */
[----:B------:R-:W-:Y:S01]  /*0ca0*/  FSETP.GEU.AND P0, PT, R17, RZ, PT ;  /* 0x000000ff1100720b */ /* 0x000fe20003f0e000 */
[----:B------:R1:W-:Y:S01]  /*0cb0*/  STS [R7+0xc00], R14 ;  /* 0x000c000e07007388 */ /* 0x0003e20000000800 */
[----:B0-----:R-:W-:Y:S02]  /*0cc0*/  FSEL R12, R23, RZ, P1 ;  /* 0x000000ff170c7208 */ /* 0x001fe40000800000 */
[----:B------:R-:W-:Y:S01]  /*0cd0*/  FSETP.GEU.AND P1, PT, R16, RZ, PT ;  /* 0x000000ff1000720b */ /* 0x000fe20003f2e000 */
[----:B------:R-:W-:Y:S01]  /*0ce0*/  STS [R6+0x100], R25 ;  /* 0x0001001906007388 */ /* 0x000fe20000000800 */
[----:B------:R-:W-:-:S03]  /*0cf0*/  FSEL R19, R19, RZ, P2 ;  /* 0x000000ff13137208 */ /* 0x000fc60001000000 */
[----:B------:R-:W-:Y:S01]  /*0d00*/  STS [R5+0x500], R20 ;  /* 0x0005001405007388 */ /* 0x000fe20000000800 */
[----:B------:R-:W-:-:S03]  /*0d10*/  FSEL R13, R16, RZ, P1 ;  /* 0x000000ff100d7208 */ /* 0x000fc60000800000 */
[----:B------:R-:W-:Y:S01]  /*0d20*/  STS [R4+0x900], R21 ;  /* 0x0009001504007388 */ /* 0x000fe20000000800 */
[----:B------:R-:W-:-:S03]  /*0d30*/  FSETP.GEU.AND P1, PT, R18, RZ, PT ;  /* 0x000000ff1200720b */ /* 0x000fc60003f2e000 */
[----:B------:R0:W-:Y:S01]  /*0d40*/  STS [R7+0xd00], R8 ;  /* 0x000d000807007388 */ /* 0x0001e20000000800 */
[----:B-1----:R-:W-:-:S03]  /*0d50*/  IMAD.SHL.U32 R14, R2, 0x4, RZ ;  /* 0x00000004020e7824 */ /* 0x002fc600078e00ff */
[----:B------:R1:W-:Y:S01]  /*0d60*/  STS [R6+0x200], R11 ;  /* 0x0002000b06007388 */ /* 0x0003e20000000800 */
[----:B0-----:R-:W-:Y:S02]  /*0d70*/  FSEL R8, R17, RZ, P0 ;  /* 0x000000ff11087208 */ /* 0x001fe40000000000 */
[----:B------:R-:W-:Y:S01]  /*0d80*/  FSETP.GEU.AND P0, PT, R9, RZ, PT ;  /* 0x000000ff0900720b */ /* 0x000fe20003f0e000 */
[----:B------:R0:W-:Y:S01]  /*0d90*/  STS [R5+0x600], R12 ;  /* 0x0006000c05007388 */ /* 0x0001e20000000800 */
[----:B-1----:R-:W-:-:S03]  /*0da0*/  FSEL R11, R18, RZ, P1 ;  /* 0x000000ff120b7208 */ /* 0x002fc60000800000 */
[----:B------:R-:W-:Y:S04]  /*0db0*/  STS [R4+0xa00], R19 ;  /* 0x000a001304007388 */ /* 0x000fe80000000800 */
[----:B------:R1:W-:Y:S01]  /*0dc0*/  STS [R7+0xe00], R10 ;  /* 0x000e000a07007388 */ /* 0x0003e20000000800 */
[----:B0-----:R-:W-:-:S03]  /*0dd0*/  FSEL R12, R9, RZ, P0 ;  /* 0x000000ff090c7208 */ /* 0x001fc60000000000 */
[----:B------:R0:W-:Y:S01]  /*0de0*/  STS [R6+0x300], R13 ;  /* 0x0003000d06007388 */ /* 0x0001e20000000800 */
[----:B------:R-:W-:-:S03]  /*0df0*/  LOP3.LUT R2, R14, 0x3fc, RZ, 0xc0, !PT ;  /* 0x000003fc0e027812 */ /* 0x000fc600078ec0ff */
[----:B------:R2:W-:Y:S04]  /*0e00*/  STS [R5+0x700], R8 ;  /* 0x0007000805007388 */ /* 0x0005e80000000800 */
[----:B------:R3:W-:Y:S04]  /*0e10*/  STS [R4+0xb00], R11 ;  /* 0x000b000b04007388 */ /* 0x0007e80000000800 */
[----:B------:R-:W-:Y:S01]  /*0e20*/  STS [R7+0xf00], R12 ;  /* 0x000f000c07007388 */ /* 0x000fe20000000800 */
[C---:B-1----:R-:W-:Y:S02]  /*0e30*/  LOP3.LUT R10, R2.reuse, 0x400, RZ, 0xfc, !PT ;  /* 0x00000400020a7812 */ /* 0x042fe400078efcff */
[----:B0-----:R-:W-:-:S02]  /*0e40*/  LOP3.LUT R13, R2, 0x800, RZ, 0xfc, !PT ;  /* 0x00000800020d7812 */ /* 0x001fc400078efcff */
[----:B------:R-:W-:Y:S02]  /*0e50*/  SHF.R.U32.HI R15, RZ, 0x8, R14 ;  /* 0x00000008ff0f7819 */ /* 0x000fe4000001160e */
[----:B------:R-:W-:Y:S02]  /*0e60*/  SHF.R.U32.HI R10, RZ, 0x6, R10 ;  /* 0x00000006ff0a7819 */ /* 0x000fe4000001160a */
[----:B------:R-:W-:Y:S02]  /*0e70*/  SHF.R.U32.HI R13, RZ, 0x6, R13 ;  /* 0x00000006ff0d7819 */ /* 0x000fe4000001160d */
[----:B------:R-:W-:Y:S02]  /*0e80*/  SGXT.U32 R9, R15, 0x2 ;  /* 0x000000020f09781a */ /* 0x000fe40000000000 */
[----:B------:R-:W-:Y:S02]  /*0e90*/  LOP3.LUT R10, R10, 0x1c, RZ, 0xc0, !PT ;  /* 0x0000001c0a0a7812 */ /* 0x000fe400078ec0ff */
[----:B------:R-:W-:-:S02]  /*0ea0*/  LOP3.LUT R13, R13, 0x2c, RZ, 0xc0, !PT ;  /* 0x0000002c0d0d7812 */ /* 0x000fc400078ec0ff */
[----:B------:R-:W-:Y:S02]  /*0eb0*/  LOP3.LUT R6, R9, 0x3fc, R14, 0xf8, !PT ;  /* 0x000003fc09067812 */ /* 0x000fe400078ef80e */
[----:B------:R-:W-:Y:S01]  /*0ec0*/  LEA R9, R9, UR4, 0x2 ;  /* 0x0000000409097c11 */ /* 0x000fe2000f8e10ff */
[----:B--2---:R-:W-:Y:S01]  /*0ed0*/  VIADD R5, R10, UR4 ;  /* 0x000000040a057c36 */ /* 0x004fe20008000000 */
[----:B---3--:R-:W-:Y:S01]  /*0ee0*/  LEA R4, R6, UR4, 0x2 ;  /* 0x0000000406047c11 */ /* 0x008fe2000f8e10ff */
[----:B------:R-:W-:Y:S01]  /*0ef0*/  BAR.SYNC.DEFER_BLOCKING 0x0 ;  /* 0x0000000000007b1d */ /* 0x000fe20000010000 */
[----:B------:R-:W-:Y:S02]  /*0f00*/  VIADD R13, R13, UR4 ;  /* 0x000000040d0d7c36 */ /* 0x000fe40008000000 */
[C---:B------:R-:W-:Y:S02]  /*0f10*/  IMAD R20, R2.reuse, 0x4, R9 ;  /* 0x0000000402147824 */ /* 0x040fe400078e0209 */
[----:B------:R-:W-:-:S02]  /*0f20*/  IMAD R21, R2, 0x4, R5 ;  /* 0x0000000402157824 */ /* 0x000fc400078e0205 */
[----:B------:R-:W-:Y:S02]  /*0f30*/  IMAD R26, R2, 0x4, R13 ;  /* 0x00000004021a7824 */ /* 0x000fe400078e020d */
[C---:B------:R-:W-:Y:S01]  /*0f40*/  IMAD.HI R16, R3.reuse, 0x66666667, RZ ;  /* 0x6666666703107827 */ /* 0x040fe200078e02ff */
[C---:B------:R-:W-:Y:S02]  /*0f50*/  LOP3.LUT R19, R3.reuse, 0x8, RZ, 0xfc, !PT ;  /* 0x0000000803137812 */ /* 0x040fe400078efcff */
[----:B------:R-:W-:Y:S02]  /*0f60*/  LOP3.LUT R18, R3, 0x4, RZ, 0xfc, !PT ;  /* 0x0000000403127812 */ /* 0x000fe400078efcff */
[----:B------:R-:W-:Y:S01]  /*0f70*/  SHF.R.U32.HI R17, RZ, 0x1f, R16 ;  /* 0x0000001fff117819 */ /* 0x000fe20000011610 */
[----:B------:R-:W-:Y:S04]  /*0f80*/  LDS R4, [R4] ;  /* 0x0000000004047984 */ /* 0x000fe80000000800 */
[----:B------:R-:W-:Y:S04]  /*0f90*/  LDS R5, [R20+0x4] ;  /* 0x0000040014057984 */ /* 0x000fe80000000800 */
[----:B------:R-:W-:Y:S04]  /*0fa0*/  LDS R6, [R20+0x8] ;  /* 0x0000080014067984 */ /* 0x000fe80000000800 */
[----:B------:R0:W1:Y:S04]  /*0fb0*/  LDS R7, [R20+0xc] ;  /* 0x00000c0014077984 */ /* 0x0000680000000800 */
[----:B------:R-:W-:Y:S04]  /*0fc0*/  LDS R8, [R21+0x1000] ;  /* 0x0010000015087984 */ /* 0x000fe80000000800 */
[----:B------:R-:W-:Y:S04]  /*0fd0*/  LDS R9, [R21+0x1004] ;  /* 0x0010040015097984 */ /* 0x000fe80000000800 */
[----:B------:R-:W-:Y:S04]  /*0fe0*/  LDS R10, [R21+0x1008] ;  /* 0x00100800150a7984 */ /* 0x000fe80000000800 */
[----:B------:R2:W3:Y:S04]  /*0ff0*/  LDS R11, [R21+0x100c] ;  /* 0x00100c00150b7984 */ /* 0x0004e80000000800 */
[----:B------:R-:W-:Y:S04]  /*1000*/  LDS R12, [R26+0x2000] ;  /* 0x002000001a0c7984 */ /* 0x000fe80000000800 */
[----:B------:R-:W-:Y:S04]  /*1010*/  LDS R13, [R26+0x2004] ;  /* 0x002004001a0d7984 */ /* 0x000fe80000000800 */
[----:B------:R-:W-:Y:S04]  /*1020*/  LDS R14, [R26+0x2008] ;  /* 0x002008001a0e7984 */ /* 0x000fe80000000800 */
[----:B------:R-:W4:Y:S01]  /*1030*/  LDS R15, [R26+0x200c] ;  /* 0x00200c001a0f7984 */ /* 0x000f220000000800 */
[----:B0-----:R-:W-:Y:S01]  /*1040*/  IMAD.HI R20, R19, 0x66666667, RZ ;  /* 0x6666666713147827 */ /* 0x001fe200078e02ff */
[----:B------:R-:W-:-:S02]  /*1050*/  LEA.HI.SX32 R24, R16, R17, 0x19 ;  /* 0x0000001110187211 */ /* 0x000fc400078fcaff */
[----:B------:R-:W0:Y:S01]  /*1060*/  LDC.64 R16, c[0x0][0x238] ;  /* 0x00008e00ff107b82 */ /* 0x000e220000000a00 */
[----:B------:R-:W-:Y:S01]  /*1070*/  IMAD.HI R22, R18, 0x66666667, RZ ;  /* 0x6666666712167827 */ /* 0x000fe200078e02ff */
[----:B--2---:R-:W-:-:S03]  /*1080*/  SHF.R.U32.HI R21, RZ, 0x1f, R20 ;  /* 0x0000001fff157819 */ /* 0x004fc60000011614 */
[----:B------:R-:W-:Y:S01]  /*1090*/  IMAD R25, R24, -0x140, R3 ;  /* 0xfffffec018197824 */ /* 0x000fe200078e0203 */
[----:B------:R-:W-:Y:S02]  /*10a0*/  SHF.R.U32.HI R23, RZ, 0x1f, R22 ;  /* 0x0000001fff177819 */ /* 0x000fe40000011616 */
[----:B------:R-:W-:Y:S01]  /*10b0*/  LEA.HI.SX32 R20, R20, R21, 0x19 ;  /* 0x0000001514147211 */ /* 0x000fe200078fcaff */
[----:B------:R-:W-:Y:S01]  /*10c0*/  IMAD R25, R25, 0xc4, R0 ;  /* 0x000000c419197824 */ /* 0x000fe200078e0200 */
[----:B------:R-:W-:Y:S02]  /*10d0*/  LEA.HI.SX32 R21, R22, R23, 0x19 ;  /* 0x0000001716157211 */ /* 0x000fe400078fcaff */
[----:B------:R-:W-:Y:S01]  /*10e0*/  ISETP.GE.AND P0, PT, R0, 0xc4, PT ;  /* 0x000000c40000780c */ /* 0x000fe20003f06270 */
[----:B------:R-:W-:Y:S01]  /*10f0*/  IMAD R23, R24, 0x63880, R25 ;  /* 0x0006388018177824 */ /* 0x000fe200078e0219 */
[----:B------:R-:W-:Y:S01]  /*1100*/  LOP3.LUT R22, R2, 0xc00, RZ, 0xfc, !PT ;  /* 0x00000c0002167812 */ /* 0x000fe200078efcff */
[----:B------:R-:W-:Y:S01]  /*1110*/  IMAD R25, R21, -0x140, R18 ;  /* 0xfffffec015197824 */ /* 0x000fe200078e0212 */
[----:B------:R-:W-:Y:S01]  /*1120*/  ISETP.LT.AND P1, PT, R19, 0x500, !P0 ;  /* 0x000005001300780c */ /* 0x000fe20004721270 */
[----:B------:R-:W-:Y:S01]  /*1130*/  IMAD R19, R20, -0x140, R19 ;  /* 0xfffffec014137824 */ /* 0x000fe200078e0213 */
[----:B------:R-:W-:-:S02]  /*1140*/  ISETP.LT.AND P3, PT, R3, 0x500, !P0 ;  /* 0x000005000300780c */ /* 0x000fc40004761270 */
[----:B------:R-:W-:Y:S02]  /*1150*/  LOP3.LUT R3, R3, 0xc, RZ, 0xfc, !PT ;  /* 0x0000000c03037812 */ /* 0x000fe400078efcff */
[----:B------:R-:W-:Y:S01]  /*1160*/  ISETP.LT.AND P2, PT, R18, 0x500, !P0 ;  /* 0x000005001200780c */ /* 0x000fe20004741270 */
[----:B------:R-:W-:Y:S01]  /*1170*/  IMAD R18, R25, 0xc4, R0 ;  /* 0x000000c419127824 */ /* 0x000fe200078e0200 */
[----:B------:R-:W-:Y:S01]  /*1180*/  SHF.R.U32.HI R22, RZ, 0x6, R22 ;  /* 0x00000006ff167819 */ /* 0x000fe20000011616 */
[----:B------:R-:W-:Y:S01]  /*1190*/  IMAD R19, R19, 0xc4, R0 ;  /* 0x000000c413137824 */ /* 0x000fe200078e0200 */
[----:B------:R-:W-:Y:S01]  /*11a0*/  ISETP.LT.AND P0, PT, R3, 0x500, !P0 ;  /* 0x000005000300780c */ /* 0x000fe20004701270 */
[----:B------:R-:W-:Y:S01]  /*11b0*/  IMAD R21, R21, 0x63880, R18 ;  /* 0x0006388015157824 */ /* 0x000fe200078e0212 */
[----:B------:R-:W-:Y:S01]  /*11c0*/  LOP3.LUT R22, R22, 0x3c, RZ, 0xc0, !PT ;  /* 0x0000003c16167812 */ /* 0x000fe200078ec0ff */
[----:B------:R-:W-:Y:S02]  /*11d0*/  IMAD R25, R20, 0x63880, R19 ;  /* 0x0006388014197824 */ /* 0x000fe400078e0213 */
[----:B0-----:R-:W-:-:S04]  /*11e0*/  IMAD.WIDE R18, R23, 0x4, R16 ;  /* 0x0000000417127825 */ /* 0x001fc800078e0210 */
[----:B------:R-:W-:Y:S02]  /*11f0*/  VIADD R27, R22, UR4 ;  /* 0x00000004161b7c36 */ /* 0x000fe40008000000 */
[--C-:B------:R-:W-:Y:S01]  /*1200*/  IMAD.WIDE R20, R21, 0x4, R16.reuse ;  /* 0x0000000415147825 */ /* 0x100fe200078e0210 */
[----:B-1----:R0:W-:Y:S03]  /*1210*/  @P3 STG.E.128 desc[UR6][R18.64], R4 ;  /* 0x0000000412003986 */ /* 0x0021e6000c101d06 */
[----:B------:R-:W-:Y:S01]  /*1220*/  IMAD.WIDE R22, R25, 0x4, R16 ;  /* 0x0000000419167825 */ /* 0x000fe200078e0210 */
[----:B---3--:R0:W-:Y:S04]  /*1230*/  @P2 STG.E.128 desc[UR6][R20.64], R8 ;  /* 0x0000000814002986 */ /* 0x0081e8000c101d06 */
[----:B----4-:R0:W-:Y:S01]  /*1240*/  @P1 STG.E.128 desc[UR6][R22.64], R12 ;  /* 0x0000000c16001986 */ /* 0x0101e2000c101d06 */
[----:B------:R-:W-:Y:S01]  /*1250*/  IMAD R27, R2, 0x4, R27 ;  /* 0x00000004021b7824 */ /* 0x000fe200078e021b */
[----:B0-----:R-:W-:Y:S06]  /*1260*/  @!P0 EXIT ;  /* 0x000000000000894d */ /* 0x001fec0003800000 */
[----:B0-----:R-:W-:Y:S01]  /*1270*/  LDS R4, [R27+0x3000] ;  /* 0x003000001b047984 */ /* 0x001fe20000000800 */
[----:B------:R-:W-:-:S03]  /*1280*/  IMAD.HI R2, R3, 0x66666667, RZ ;  /* 0x6666666703027827 */ /* 0x000fc600078e02ff */
[----:B------:R-:W-:Y:S02]  /*1290*/  LDS R5, [R27+0x3004] ;  /* 0x003004001b057984 */ /* 0x000fe40000000800 */
[----:B------:R-:W-:Y:S02]  /*12a0*/  SHF.R.U32.HI R9, RZ, 0x1f, R2 ;  /* 0x0000001fff097819 */ /* 0x000fe40000011602 */
[----:B------:R-:W-:Y:S02]  /*12b0*/  LDS R6, [R27+0x3008] ;  /* 0x003008001b067984 */ /* 0x000fe40000000800 */
[----:B------:R-:W-:Y:S02]  /*12c0*/  LEA.HI.SX32 R2, R2, R9, 0x19 ;  /* 0x0000000902027211 */ /* 0x000fe400078fcaff */
[----:B------:R-:W0:Y:S03]  /*12d0*/  LDS R7, [R27+0x300c] ;  /* 0x00300c001b077984 */ /* 0x000e260000000800 */
[----:B------:R-:W-:-:S04]  /*12e0*/  IMAD R3, R2, -0x140, R3 ;  /* 0xfffffec002037824 */ /* 0x000fc800078e0203 */
[----:B------:R-:W-:-:S04]  /*12f0*/  IMAD R3, R3, 0xc4, R0 ;  /* 0x000000c403037824 */ /* 0x000fc800078e0200 */
[----:B------:R-:W-:-:S04]  /*1300*/  IMAD R3, R2, 0x63880, R3 ;  /* 0x0006388002037824 */ /* 0x000fc800078e0203 */
[----:B------:R-:W-:-:S05]  /*1310*/  IMAD.WIDE R16, R3, 0x4, R16 ;  /* 0x0000000403107825 */ /* 0x000fca00078e0210 */
[----:B0-----:R-:W-:Y:S01]  /*1320*/  STG.E.128 desc[UR6][R16.64], R4 ;  /* 0x0000000410007986 */ /* 0x001fe2000c101d06 */
[----:B------:R-:W-:Y:S05]  /*1330*/  EXIT ;  /* 0x000000000000794d */ /* 0x000fea0003800000 */
.L_x_0:
[----:B------:R-:W-:-:S00]  /*1340*/  BRA `(.L_x_0) ;  /* 0xfffffffc00fc7947 */ /* 0x000fc0000383ffff */
[----:B------:R-:W-:-:S00]  /*1350*/  NOP ;  /* 0x0000000000007918 */ /* 0x000fc00000000000 */
        /* <DEDUP_REMOVED lines=10> */
.L_x_1:


//--------------------- .nv.global.init           --------------------------
	.section	.nv.global.init,"aw",@progbits
.nv.global.init:
	.type		_$_str,@object
	.size		_$_str,(_$_str_$_2 - _$_str)
_$_str:
        /*0000*/ 	.byte	0x5f, 0x5f, 0x43, 0x55, 0x44, 0x41, 0x5f, 0x46, 0x54, 0x5a, 0x00
	.type		_$_str_$_2,@object
	.size		_$_str_$_2,(.L_1 - _$_str_$_2)
_$_str_$_2:
        /*000b*/ 	.byte	0x5f, 0x5f, 0x43, 0x55, 0x44, 0x41, 0x5f, 0x50, 0x52, 0x45, 0x43, 0x5f, 0x53, 0x51, 0x52, 0x54
        /*001b*/ 	.byte	0x00
.L_1:


//--------------------- .nv.shared.triton_poi_fused__native_batch_norm_legit_no_training_relu_47 --------------------------
	.section	.nv.shared.triton_poi_fused__native_batch_norm_legit_no_training_relu_47,"aw",@nobits
	.sectionflags	@""
	.align	16
	.zero		1024


//--------------------- .nv.constant0.triton_poi_fused__native_batch_norm_legit_no_training_relu_47 --------------------------
	.section	.nv.constant0.triton_poi_fused__native_batch_norm_legit_no_training_relu_47,"a",@progbits
	.sectionflags	@""
	.align	4
.nv.constant0.triton_poi_fused__native_batch_norm_legit_no_training_relu_47:
	.zero		584
